	.headerflags	@"EF_CUDA_TEXMODE_UNIFIED EF_CUDA_64BIT_ADDRESS EF_CUDA_ACCELERATORS EF_CUDA_SM90 EF_CUDA_VIRTUAL_SM(EF_CUDA_SM90)"
	.elftype	@"ET_EXEC"


//--------------------- .nv.info                  --------------------------
	.section	.nv.info,"",@"SHT_CUDA_INFO"
	.align	4


	//----- nvinfo : EIATTR_REGCOUNT
	.align		4
        /*0000*/ 	.byte	0x04, 0x2f
        /*0002*/ 	.short	(.L_3 - .L_2)
	.align		4
.L_2:
        /*0004*/ 	.word	index@(triton_poi_fused__native_batch_norm_legit_no_training_add_silu_1)
        /*0008*/ 	.word	0x00000018


	//----- nvinfo : EIATTR_MIN_STACK_SIZE
	.align		4
.L_3:
        /*000c*/ 	.byte	0x04, 0x12
        /*000e*/ 	.short	(.L_5 - .L_4)
	.align		4
.L_4:
        /*0010*/ 	.word	index@(triton_poi_fused__native_batch_norm_legit_no_training_add_silu_1)
        /*0014*/ 	.word	0x00000000


	//----- nvinfo : EIATTR_FRAME_SIZE
	.align		4
.L_5:
        /*0018*/ 	.byte	0x04, 0x11
        /*001a*/ 	.short	(.L_7 - .L_6)
	.align		4
.L_6:
        /*001c*/ 	.word	index@(triton_poi_fused__native_batch_norm_legit_no_training_add_silu_1)
        /*0020*/ 	.word	0x00000000


	//----- nvinfo : EIATTR_MIN_STACK_SIZE
	.align		4
.L_7:
        /*0024*/ 	.byte	0x04, 0x12
        /*0026*/ 	.short	(.L_9 - .L_8)
	.align		4
.L_8:
        /*0028*/ 	.word	index@(triton_poi_fused__native_batch_norm_legit_no_training_add_silu_1)
        /*002c*/ 	.word	0x00000000
.L_9:


//--------------------- .nv.info.triton_poi_fused__native_batch_norm_legit_no_training_add_silu_1 --------------------------
	.section	.nv.info.triton_poi_fused__native_batch_norm_legit_no_training_add_silu_1,"",@"SHT_CUDA_INFO"
	.sectionflags	@""
	.align	4


	//----- nvinfo : EIATTR_CUDA_API_VERSION
	.align		4
        /*0000*/ 	.byte	0x04, 0x37
        /*0002*/ 	.short	(.L_11 - .L_10)
.L_10:
        /*0004*/ 	.word	0x0000007c


	//----- nvinfo : EIATTR_KPARAM_INFO
	.align		4
.L_11:
        /*0008*/ 	.byte	0x04, 0x17
        /*000a*/ 	.short	(.L_13 - .L_12)
.L_12:
        /*000c*/ 	.word	0x00000000
        /*0010*/ 	.short	0x0007
        /*0012*/ 	.short	0x0038
        /*0014*/ 	.byte	0x00, 0xf0, 0x11, 0x00


	//----- nvinfo : EIATTR_KPARAM_INFO
	.align		4
.L_13:
        /*0018*/ 	.byte	0x04, 0x17
        /*001a*/ 	.short	(.L_15 - .L_14)
.L_14:
        /*001c*/ 	.word	0x00000000
        /*0020*/ 	.short	0x0006
        /*0022*/ 	.short	0x0030
        /*0024*/ 	.byte	0x00, 0xf4, 0x21, 0x00


	//----- nvinfo : EIATTR_KPARAM_INFO
	.align		4
.L_15:
        /*0028*/ 	.byte	0x04, 0x17
        /*002a*/ 	.short	(.L_17 - .L_16)
.L_16:
        /*002c*/ 	.word	0x00000000
        /*0030*/ 	.short	0x0005
        /*0032*/ 	.short	0x0028
        /*0034*/ 	.byte	0x00, 0xf4, 0x21, 0x00


	//----- nvinfo : EIATTR_KPARAM_INFO
	.align		4
.L_17:
        /*0038*/ 	.byte	0x04, 0x17
        /*003a*/ 	.short	(.L_19 - .L_18)
.L_18:
        /*003c*/ 	.word	0x00000000
        /*0040*/ 	.short	0x0004
        /*0042*/ 	.short	0x0020
        /*0044*/ 	.byte	0x00, 0xf4, 0x21, 0x00


	//----- nvinfo : EIATTR_KPARAM_INFO
	.align		4
.L_19:
        /*0048*/ 	.byte	0x04, 0x17
        /*004a*/ 	.short	(.L_21 - .L_20)
.L_20:
        /*004c*/ 	.word	0x00000000
        /*0050*/ 	.short	0x0003
        /*0052*/ 	.short	0x0018
        /*0054*/ 	.byte	0x00, 0xf4, 0x21, 0x00


	//----- nvinfo : EIATTR_KPARAM_INFO
	.align		4
.L_21:
        /*0058*/ 	.byte	0x04, 0x17
        /*005a*/ 	.short	(.L_23 - .L_22)
.L_22:
        /*005c*/ 	.word	0x00000000
        /*0060*/ 	.short	0x0002
        /*0062*/ 	.short	0x0010
        /*0064*/ 	.byte	0x00, 0xf4, 0x21, 0x00


	//----- nvinfo : EIATTR_KPARAM_INFO
	.align		4
.L_23:
        /*0068*/ 	.byte	0x04, 0x17
        /*006a*/ 	.short	(.L_25 - .L_24)
.L_24:
        /*006c*/ 	.word	0x00000000
        /*0070*/ 	.short	0x0001
        /*0072*/ 	.short	0x0008
        /*0074*/ 	.byte	0x00, 0xf4, 0x21, 0x00


	//----- nvinfo : EIATTR_KPARAM_INFO
	.align		4
.L_25:
        /*0078*/ 	.byte	0x04, 0x17
        /*007a*/ 	.short	(.L_27 - .L_26)
.L_26:
        /*007c*/ 	.word	0x00000000
        /*0080*/ 	.short	0x0000
        /*0082*/ 	.short	0x0000
        /*0084*/ 	.byte	0x00, 0xf4, 0x21, 0x00


	//----- nvinfo : EIATTR_SPARSE_MMA_MASK
	.align		4
.L_27:
        /*0088*/ 	.byte	0x03, 0x50
        /*008a*/ 	.short	0x0000


	//----- nvinfo : EIATTR_MAXREG_COUNT
	.align		4
        /*008c*/ 	.byte	0x03, 0x1b
        /*008e*/ 	.short	0x00ff


	//----- nvinfo : EIATTR_EXIT_INSTR_OFFSETS
	.align		4
        /*0090*/ 	.byte	0x04, 0x1c
        /*0092*/ 	.short	(.L_29 - .L_28)


	//   ....[0]....
.L_28:
        /*0094*/ 	.word	0x00000620


	//   ....[1]....
        /*0098*/ 	.word	0x00000640


	//----- nvinfo : EIATTR_REQNTID
	.align		4
.L_29:
        /*009c*/ 	.byte	0x04, 0x10
        /*009e*/ 	.short	(.L_31 - .L_30)
.L_30:
        /*00a0*/ 	.word	0x00000080
        /*00a4*/ 	.word	0x00000001
        /*00a8*/ 	.word	0x00000001


	//----- nvinfo : EIATTR_CBANK_PARAM_SIZE
	.align		4
.L_31:
        /*00ac*/ 	.byte	0x03, 0x19
        /*00ae*/ 	.short	0x003c


	//----- nvinfo : EIATTR_PARAM_CBANK
	.align		4
        /*00b0*/ 	.byte	0x04, 0x0a
        /*00b2*/ 	.short	(.L_33 - .L_32)
	.align		4
.L_32:
        /*00b4*/ 	.word	index@(.nv.constant0.triton_poi_fused__native_batch_norm_legit_no_training_add_silu_1)
        /*00b8*/ 	.short	0x0210
        /*00ba*/ 	.short	0x003c


	//----- nvinfo : EIATTR_SW_WAR
	.align		4
.L_33:
        /*00bc*/ 	.byte	0x04, 0x36
        /*00be*/ 	.short	(.L_35 - .L_34)
.L_34:
        /*00c0*/ 	.word	0x00000008
.L_35:


//--------------------- .nv.callgraph             --------------------------
	.section	.nv.callgraph,"",@"SHT_CUDA_CALLGRAPH"
	.align	4
	.sectionentsize	8
	.align		4
        /*0000*/ 	.word	0x00000000
	.align		4
        /*0004*/ 	.word	0xffffffff
	.align		4
        /*0008*/ 	.word	0x00000000
	.align		4
        /*000c*/ 	.word	0xfffffffe
	.align		4
        /*0010*/ 	.word	0x00000000
	.align		4
        /*0014*/ 	.word	0xfffffffd
	.align		4
        /*0018*/ 	.word	0x00000000
	.align		4
        /*001c*/ 	.word	0xfffffffc


//--------------------- .nv.constant4             --------------------------
	.section	.nv.constant4,"a",@progbits
	.align	8
	.align		8
.nv.constant4:
        /*0000*/ 	.dword	_$_str
	.align		8
        /*0008*/ 	.dword	_$_str_$_2


//--------------------- .text.triton_poi_fused__native_batch_norm_legit_no_training_add_silu_1 --------------------------
	.section	.text.triton_poi_fused__native_batch_norm_legit_no_training_add_silu_1,"ax",@progbits
	.align	128
        .global         triton_poi_fused__native_batch_norm_legit_no_training_add_silu_1
        .type           triton_poi_fused__native_batch_norm_legit_no_training_add_silu_1,@function
        .size           triton_poi_fused__native_batch_norm_legit_no_training_add_silu_1,(.L_x_1 - triton_poi_fused__native_batch_norm_legit_no_training_add_silu_1)
        .other          triton_poi_fused__native_batch_norm_legit_no_training_add_silu_1,@"STO_CUDA_ENTRY STV_DEFAULT"
triton_poi_fused__native_batch_norm_legit_no_training_add_silu_1:
.text.triton_poi_fused__native_batch_norm_legit_no_training_add_silu_1:
[----:B------:R-:W0:Y:S01]  /*0000*/  LDC R1, c[0x0][0x28] ;  /* 0x00000a00ff017b82 */ /* 0x000e220000000800 */
[----:B------:R-:W1:Y:S07]  /*0010*/  S2R R0, SR_TID.X ;  /* 0x0000000000007919 */ /* 0x000e6e0000002100 */
[----:B------:R-:W2:Y:S01]  /*0020*/  LDC.64 R14, c[0x0][0x228] ;  /* 0x00008a00ff0e7b82 */ /* 0x000ea20000000a00 */
[----:B------:R-:W-:Y:S01]  /*0030*/  ULDC.64 UR4, c[0x0][0x208] ;  /* 0x0000820000047ab9 */ /* 0x000fe20000000a00 */
[----:B------:R-:W3:Y:S06]  /*0040*/  S2R R5, SR_CTAID.X ;  /* 0x0000000000057919 */ /* 0x000eec0000002500 */
[----:B------:R-:W4:Y:S08]  /*0050*/  LDC.64 R10, c[0x0][0x218] ;  /* 0x00008600ff0a7b82 */ /* 0x000f300000000a00 */
[----:B------:R-:W5:Y:S08]  /*0060*/  LDC.64 R12, c[0x0][0x220] ;  /* 0x00008800ff0c7b82 */ /* 0x000f700000000a00 */
[----:B------:R-:W4:Y:S01]  /*0070*/  LDC.64 R8, c[0x0][0x230] ;  /* 0x00008c00ff087b82 */ /* 0x000f220000000a00 */
[----:B-1----:R-:W-:-:S07]  /*0080*/  SHF.L.U32 R0, R0, 0x1, RZ ;  /* 0x0000000100007819 */ /* 0x002fce00000006ff */
[----:B------:R-:W1:Y:S01]  /*0090*/  LDC.64 R18, c[0x0][0x238] ;  /* 0x00008e00ff127b82 */ /* 0x000e620000000a00 */
[----:B---3--:R-:W-:Y:S02]  /*00a0*/  SHF.R.S32.HI R3, RZ, 0x17, R5 ;  /* 0x00000017ff037819 */ /* 0x008fe40000011405 */
[----:B------:R-:W-:Y:S02]  /*00b0*/  LOP3.LUT R0, R0, 0xfe, RZ, 0xc0, !PT ;  /* 0x000000fe00007812 */ /* 0x000fe400078ec0ff */
[----:B------:R-:W-:Y:S02]  /*00c0*/  SGXT R3, R3, 0x1 ;  /* 0x000000010303781a */ /* 0x000fe40000000200 */
[----:B------:R-:W-:Y:S02]  /*00d0*/  CS2R R6, SRZ ;  /* 0x0000000000067805 */ /* 0x000fe4000001ff00 */
[----:B------:R-:W-:Y:S02]  /*00e0*/  LEA R0, R5, R0, 0x8 ;  /* 0x0000000005007211 */ /* 0x000fe400078e40ff */
[----:B------:R-:W-:Y:S01]  /*00f0*/  CS2R R4, SRZ ;  /* 0x0000000000047805 */ /* 0x000fe2000001ff00 */
[----:B------:R-:W3:Y:S01]  /*0100*/  LDC.64 R20, c[0x0][0x240] ;  /* 0x00009000ff147b82 */ /* 0x000ee20000000a00 */
[----:B------:R-:W-:-:S02]  /*0110*/  LEA.HI R3, R3, R0, RZ, 0x4 ;  /* 0x0000000003037211 */ /* 0x000fc400078f20ff */
[----:B------:R-:W-:Y:S02]  /*0120*/  ISETP.GE.AND P0, PT, R0, 0x100, PT ;  /* 0x000001000000780c */ /* 0x000fe40003f06270 */
[----:B------:R-:W-:-:S04]  /*0130*/  SHF.R.S32.HI R3, RZ, 0x4, R3 ;  /* 0x00000004ff037819 */ /* 0x000fc80000011403 */
[----:B------:R-:W-:-:S04]  /*0140*/  LEA.HI R2, R3, R3, RZ, 0x2 ;  /* 0x0000000303027211 */ /* 0x000fc800078f10ff */
[----:B------:R-:W-:-:S04]  /*0150*/  LOP3.LUT R2, R2, 0xfffffffc, RZ, 0xc0, !PT ;  /* 0xfffffffc02027812 */ /* 0x000fc800078ec0ff */
[----:B------:R-:W-:-:S05]  /*0160*/  IADD3 R17, R3, -R2, RZ ;  /* 0x8000000203117210 */ /* 0x000fca0007ffe0ff */
[----:B--2---:R-:W-:-:S05]  /*0170*/  IMAD.WIDE R14, R17, 0x4, R14 ;  /* 0x00000004110e7825 */ /* 0x004fca00078e020e */
[----:B------:R-:W2:Y:S04]  /*0180*/  @!P0 LDG.E.EL R4, desc[UR4][R14.64] ;  /* 0x000000040e048981 */ /* 0x000ea8000c2e1900 */
[----:B------:R1:W2:Y:S01]  /*0190*/  @!P0 LDG.E.EL R5, desc[UR4][R14.64] ;  /* 0x000000040e058981 */ /* 0x0002a2000c2e1900 */
[----:B------:R-:W-:Y:S01]  /*01a0*/  CS2R R2, SRZ ;  /* 0x0000000000027805 */ /* 0x000fe2000001ff00 */
[----:B----4-:R-:W-:-:S04]  /*01b0*/  IMAD.WIDE R10, R0, 0x4, R10 ;  /* 0x00000004000a7825 */ /* 0x010fc800078e020a */
[----:B-----5:R-:W-:Y:S01]  /*01c0*/  IMAD.WIDE R12, R17, 0x4, R12 ;  /* 0x00000004110c7825 */ /* 0x020fe200078e020c */
[----:B------:R4:W5:Y:S01]  /*01d0*/  @!P0 LDG.E.64 R2, desc[UR4][R10.64] ;  /* 0x000000040a028981 */ /* 0x000962000c1e1b00 */
[----:B-1----:R-:W-:-:S03]  /*01e0*/  CS2R R14, SRZ ;  /* 0x00000000000e7805 */ /* 0x002fc6000001ff00 */
[----:B------:R-:W5:Y:S01]  /*01f0*/  @!P0 LDG.E.EL R7, desc[UR4][R12.64] ;  /* 0x000000040c078981 */ /* 0x000f62000c2e1900 */
[----:B0-----:R-:W-:-:S04]  /*0200*/  IMAD.WIDE R8, R17, 0x4, R8 ;  /* 0x0000000411087825 */ /* 0x001fc800078e0208 */
[----:B------:R-:W-:Y:S01]  /*0210*/  IMAD.WIDE R18, R17, 0x4, R18 ;  /* 0x0000000411127825 */ /* 0x000fe200078e0212 */
[----:B------:R0:W5:Y:S01]  /*0220*/  @!P0 LDG.E.EL R14, desc[UR4][R12.64] ;  /* 0x000000040c0e8981 */ /* 0x000162000c2e1900 */
[----:B------:R-:W-:-:S03]  /*0230*/  CS2R R16, SRZ ;  /* 0x0000000000107805 */ /* 0x000fc6000001ff00 */
[----:B------:R-:W5:Y:S04]  /*0240*/  @!P0 LDG.E.EL R15, desc[UR4][R8.64] ;  /* 0x00000004080f8981 */ /* 0x000f68000c2e1900 */
[----:B------:R-:W5:Y:S04]  /*0250*/  @!P0 LDG.E.EL R6, desc[UR4][R18.64] ;  /* 0x0000000412068981 */ /* 0x000f68000c2e1900 */
[----:B------:R1:W5:Y:S04]  /*0260*/  @!P0 LDG.E.EL R17, desc[UR4][R8.64] ;  /* 0x0000000408118981 */ /* 0x000368000c2e1900 */
[----:B------:R-:W5:Y:S01]  /*0270*/  @!P0 LDG.E.EL R16, desc[UR4][R18.64] ;  /* 0x0000000412108981 */ /* 0x000f62000c2e1900 */
[----:B----4-:R-:W-:Y:S01]  /*0280*/  CS2R R10, SRZ ;  /* 0x00000000000a7805 */ /* 0x010fe2000001ff00 */
[----:B---3--:R-:W-:-:S05]  /*0290*/  IMAD.WIDE R20, R0, 0x4, R20 ;  /* 0x0000000400147825 */ /* 0x008fca00078e0214 */
[----:B------:R-:W3:Y:S01]  /*02a0*/  @!P0 LDG.E.64 R10, desc[UR4][R20.64] ;  /* 0x00000004140a8981 */ /* 0x000ee2000c1e1b00 */
[----:B--2---:R-:W-:-:S04]  /*02b0*/  FADD R4, R4, 9.9999997473787516356e-06 ;  /* 0x3727c5ac04047421 */ /* 0x004fc80000000000 */
[----:B0-----:R-:W0:Y:S01]  /*02c0*/  MUFU.SQRT R12, R4 ;  /* 0x00000004000c7308 */ /* 0x001e220000002000 */
[----:B------:R-:W-:-:S07]  /*02d0*/  FADD R5, R5, 9.9999997473787516356e-06 ;  /* 0x3727c5ac05057421 */ /* 0x000fce0000000000 */
[----:B------:R-:W2:Y:S01]  /*02e0*/  MUFU.SQRT R13, R5 ;  /* 0x00000005000d7308 */ /* 0x000ea20000002000 */
[C---:B0-----:R-:W-:Y:S02]  /*02f0*/  FSETP.GT.AND P1, PT, R12.reuse, 8.50705917302346158658e+37, PT ;  /* 0x7e8000000c00780b */ /* 0x041fe40003f24000 */
[----:B------:R-:W-:Y:S02]  /*0300*/  FSETP.GEU.AND P3, PT, R12, 1.175494350822287508e-38, PT ;  /* 0x008000000c00780b */ /* 0x000fe40003f6e000 */
[C---:B--2---:R-:W-:Y:S02]  /*0310*/  FSETP.GT.AND P2, PT, R13.reuse, 8.50705917302346158658e+37, PT ;  /* 0x7e8000000d00780b */ /* 0x044fe40003f44000 */
[----:B------:R-:W-:-:S07]  /*0320*/  FSETP.GEU.AND P4, PT, R13, 1.175494350822287508e-38, PT ;  /* 0x008000000d00780b */ /* 0x000fce0003f8e000 */
[----:B------:R-:W-:Y:S01]  /*0330*/  @P1 FMUL R12, R12, 0.25 ;  /* 0x3e8000000c0c1820 */ /* 0x000fe20000400000 */
[----:B------:R-:W-:-:S03]  /*0340*/  HFMA2.MMA R4, -RZ, RZ, 1.625, 0 ;  /* 0x3e800000ff047435 */ /* 0x000fc600000001ff */
[----:B------:R-:W-:Y:S01]  /*0350*/  @!P3 FMUL R12, R12, 16777216 ;  /* 0x4b8000000c0cb820 */ /* 0x000fe20000400000 */
[----:B------:R-:W-:-:S05]  /*0360*/  @P2 FMUL R13, R13, 0.25 ;  /* 0x3e8000000d0d2820 */ /* 0x000fca0000400000 */
[----:B------:R-:W0:Y:S01]  /*0370*/  MUFU.RCP R12, R12 ;  /* 0x0000000c000c7308 */ /* 0x000e220000001000 */
[----:B------:R-:W-:Y:S01]  /*0380*/  @!P4 FMUL R13, R13, 16777216 ;  /* 0x4b8000000d0dc820 */ /* 0x000fe20000400000 */
[----:B------:R-:W-:-:S06]  /*0390*/  FSEL R5, R4, 1, P1 ;  /* 0x3f80000004057808 */ /* 0x000fcc0000800000 */
[----:B------:R-:W2:Y:S01]  /*03a0*/  MUFU.RCP R13, R13 ;  /* 0x0000000d000d7308 */ /* 0x000ea20000001000 */
[----:B------:R-:W-:Y:S01]  /*03b0*/  @!P3 FMUL R5, R5, 16777216 ;  /* 0x4b8000000505b820 */ /* 0x000fe20000400000 */
[----:B-1----:R-:W-:Y:S01]  /*03c0*/  FSEL R8, R4, 1, P2 ;  /* 0x3f80000004087808 */ /* 0x002fe20001000000 */
[----:B-----5:R-:W-:Y:S02]  /*03d0*/  FADD R2, -R7, R2 ;  /* 0x0000000207027221 */ /* 0x020fe40000000100 */
[----:B0-----:R-:W-:Y:S02]  /*03e0*/  FMUL R5, R12, R5 ;  /* 0x000000050c057220 */ /* 0x001fe40000400000 */
[----:B------:R-:W-:Y:S01]  /*03f0*/  @!P4 FMUL R8, R8, 16777216 ;  /* 0x4b8000000808c820 */ /* 0x000fe20000400000 */
[----:B------:R-:W-:Y:S01]  /*0400*/  FADD R3, -R14, R3 ;  /* 0x000000030e037221 */ /* 0x000fe20000000100 */
[----:B------:R-:W-:Y:S02]  /*0410*/  FMUL R5, R2, R5 ;  /* 0x0000000502057220 */ /* 0x000fe40000400000 */
[----:B--2---:R-:W-:-:S02]  /*0420*/  FMUL R8, R13, R8 ;  /* 0x000000080d087220 */ /* 0x004fc40000400000 */
[----:B------:R-:W-:Y:S02]  /*0430*/  FFMA R5, R5, R15, R6 ;  /* 0x0000000f05057223 */ /* 0x000fe40000000006 */
[----:B------:R-:W-:Y:S02]  /*0440*/  FMUL R3, R3, R8 ;  /* 0x0000000803037220 */ /* 0x000fe40000400000 */
[----:B------:R-:W-:Y:S02]  /*0450*/  FADD R2, RZ, -R5 ;  /* 0x80000005ff027221 */ /* 0x000fe40000000000 */
[----:B------:R-:W-:Y:S02]  /*0460*/  FFMA R16, R3, R17, R16 ;  /* 0x0000001103107223 */ /* 0x000fe40000000010 */
[----:B------:R-:W-:Y:S02]  /*0470*/  FMUL R3, R2, 1.4426950216293334961 ;  /* 0x3fb8aa3b02037820 */ /* 0x000fe40000400000 */
[----:B------:R-:W-:-:S04]  /*0480*/  FADD R2, RZ, -R16 ;  /* 0x80000010ff027221 */ /* 0x000fc80000000000 */
[----:B------:R-:W-:Y:S01]  /*0490*/  FMUL R6, R2, 1.4426950216293334961 ;  /* 0x3fb8aa3b02067820 */ /* 0x000fe20000400000 */
[----:B------:R-:W-:-:S04]  /*04a0*/  FSETP.GEU.AND P1, PT, R3, -126, PT ;  /* 0xc2fc00000300780b */ /* 0x000fc80003f2e000 */
[----:B------:R-:W-:-:S09]  /*04b0*/  FSETP.GEU.AND P2, PT, R6, -126, PT ;  /* 0xc2fc00000600780b */ /* 0x000fd20003f4e000 */
[----:B------:R-:W-:-:S04]  /*04c0*/  @!P1 FMUL R3, R3, 0.5 ;  /* 0x3f00000003039820 */ /* 0x000fc80000400000 */
[----:B------:R-:W-:Y:S01]  /*04d0*/  @!P2 FMUL R6, R6, 0.5 ;  /* 0x3f0000000606a820 */ /* 0x000fe20000400000 */
[----:B------:R-:W0:Y:S08]  /*04e0*/  MUFU.EX2 R2, R3 ;  /* 0x0000000300027308 */ /* 0x000e300000000800 */
[----:B------:R-:W1:Y:S01]  /*04f0*/  MUFU.EX2 R7, R6 ;  /* 0x0000000600077308 */ /* 0x000e620000000800 */
[----:B0-----:R-:W-:-:S04]  /*0500*/  @!P1 FMUL R2, R2, R2 ;  /* 0x0000000202029220 */ /* 0x001fc80000400000 */
[----:B------:R-:W-:Y:S02]  /*0510*/  FADD R8, R2, 1 ;  /* 0x3f80000002087421 */ /* 0x000fe40000000000 */
[----:B------:R-:W0:Y:S01]  /*0520*/  LDC.64 R2, c[0x0][0x210] ;  /* 0x00008400ff027b82 */ /* 0x000e220000000a00 */
[----:B-1----:R-:W-:-:S04]  /*0530*/  @!P2 FMUL R7, R7, R7 ;  /* 0x000000070707a220 */ /* 0x002fc80000400000 */
[----:B------:R-:W-:Y:S01]  /*0540*/  FADD R7, R7, 1 ;  /* 0x3f80000007077421 */ /* 0x000fe20000000000 */
[----:B------:R-:W-:-:S04]  /*0550*/  FSETP.GT.AND P1, PT, R8, 8.50705917302346158658e+37, PT ;  /* 0x7e8000000800780b */ /* 0x000fc80003f24000 */
[----:B------:R-:W-:-:S09]  /*0560*/  FSETP.GT.AND P2, PT, R7, 8.50705917302346158658e+37, PT ;  /* 0x7e8000000700780b */ /* 0x000fd20003f44000 */
[----:B------:R-:W-:-:S04]  /*0570*/  @P1 FMUL R8, R8, 0.25 ;  /* 0x3e80000008081820 */ /* 0x000fc80000400000 */
[----:B------:R-:W-:Y:S02]  /*0580*/  @P2 FMUL R7, R7, 0.25 ;  /* 0x3e80000007072820 */ /* 0x000fe40000400000 */
[----:B------:R-:W1:Y:S08]  /*0590*/  MUFU.RCP R8, R8 ;  /* 0x0000000800087308 */ /* 0x000e700000001000 */
[----:B------:R-:W2:Y:S01]  /*05a0*/  MUFU.RCP R7, R7 ;  /* 0x0000000700077308 */ /* 0x000ea20000001000 */
[----:B------:R-:W-:-:S02]  /*05b0*/  FSEL R9, R4, 1, P1 ;  /* 0x3f80000004097808 */ /* 0x000fc40000800000 */
[----:B------:R-:W-:-:S03]  /*05c0*/  FSEL R4, R4, 1, P2 ;  /* 0x3f80000004047808 */ /* 0x000fc60001000000 */
[----:B-1----:R-:W-:Y:S01]  /*05d0*/  FMUL R9, R8, R9 ;  /* 0x0000000908097220 */ /* 0x002fe20000400000 */
[----:B0-----:R-:W-:-:S04]  /*05e0*/  IMAD.WIDE R2, R0, 0x4, R2 ;  /* 0x0000000400027825 */ /* 0x001fc800078e0202 */
[----:B---3--:R-:W-:Y:S01]  /*05f0*/  FFMA R10, R5, R9, R10 ;  /* 0x00000009050a7223 */ /* 0x008fe2000000000a */
[----:B--2---:R-:W-:-:S04]  /*0600*/  FMUL R4, R7, R4 ;  /* 0x0000000407047220 */ /* 0x004fc80000400000 */
[----:B------:R-:W-:Y:S01]  /*0610*/  FFMA R11, R16, R4, R11 ;  /* 0x00000004100b7223 */ /* 0x000fe2000000000b */
[----:B------:R-:W-:Y:S06]  /*0620*/  @P0 EXIT ;  /* 0x000000000000094d */ /* 0x000fec0003800000 */
[----:B------:R-:W-:Y:S01]  /*0630*/  STG.E.64 desc[UR4][R2.64], R10 ;  /* 0x0000000a02007986 */ /* 0x000fe2000c101b04 */
[----:B------:R-:W-:Y:S05]  /*0640*/  EXIT ;  /* 0x000000000000794d */ /* 0x000fea0003800000 */
.L_x_0:
[----:B------:R-:W-:-:S00]  /*0650*/  BRA `(.L_x_0) ;  /* 0xfffffffc00fc7947 */ /* 0x000fc0000383ffff */
[----:B------:R-:W-:-:S00]  /*0660*/  NOP ;  /* 0x0000000000007918 */ /* 0x000fc00000000000 */
        /* <DEDUP_REMOVED lines=9> */
.L_x_1:


//--------------------- .nv.global.init           --------------------------
	.section	.nv.global.init,"aw",@progbits
.nv.global.init:
	.type		_$_str,@object
	.size		_$_str,(_$_str_$_2 - _$_str)
_$_str:
        /*0000*/ 	.byte	0x5f, 0x5f, 0x43, 0x55, 0x44, 0x41, 0x5f, 0x46, 0x54, 0x5a, 0x00
	.type		_$_str_$_2,@object
	.size		_$_str_$_2,(.L_1 - _$_str_$_2)
_$_str_$_2:
        /*000b*/ 	.byte	0x5f, 0x5f, 0x43, 0x55, 0x44, 0x41, 0x5f, 0x50, 0x52, 0x45, 0x43, 0x5f, 0x53, 0x51, 0x52, 0x54
        /*001b*/ 	.byte	0x00
.L_1:


//--------------------- .nv.constant0.triton_poi_fused__native_batch_norm_legit_no_training_add_silu_1 --------------------------
	.section	.nv.constant0.triton_poi_fused__native_batch_norm_legit_no_training_add_silu_1,"a",@progbits
	.sectionflags	@""
	.align	4
.nv.constant0.triton_poi_fused__native_batch_norm_legit_no_training_add_silu_1:
	.zero		588
